//
// Generated by NVIDIA NVVM Compiler
//
// Compiler Build ID: CL-36424714
// Cuda compilation tools, release 13.0, V13.0.88
// Based on NVVM 20.0.0
//

.version 9.0
.target sm_100
.address_size 64

	// .globl	_Z10sortKernelPii

.visible .entry _Z10sortKernelPii(
	.param .u64 .ptr .align 1 _Z10sortKernelPii_param_0,
	.param .u32 _Z10sortKernelPii_param_1
)
{
	.reg .pred 	%p<6>;
	.reg .b32 	%r<18>;
	.reg .b64 	%rd<5>;

	ld.param.u64 	%rd3, [_Z10sortKernelPii_param_0];
	ld.param.u32 	%r11, [_Z10sortKernelPii_param_1];
	mov.u32 	%r12, %tid.x;
	mov.u32 	%r13, %ctaid.x;
	mov.u32 	%r1, %ntid.x;
	mad.lo.s32 	%r2, %r13, %r1, %r12;
	setp.lt.s32 	%p1, %r11, 1;
	@%p1 bra 	$L__BB0_8;
	add.s32 	%r3, %r11, -1;
	mov.u32 	%r15, %nctaid.x;
	mul.lo.s32 	%r4, %r1, %r15;
	cvta.to.global.u64 	%rd1, %rd3;
	mov.b32 	%r16, 0;
$L__BB0_2:
	setp.ge.s32 	%p2, %r2, %r3;
	@%p2 bra 	$L__BB0_7;
	mov.u32 	%r17, %r2;
$L__BB0_4:
	mul.wide.s32 	%rd4, %r17, 4;
	add.s64 	%rd2, %rd1, %rd4;
	ld.global.u32 	%r7, [%rd2];
	ld.global.u32 	%r8, [%rd2+4];
	setp.le.s32 	%p3, %r7, %r8;
	@%p3 bra 	$L__BB0_6;
	st.global.u32 	[%rd2], %r8;
	st.global.u32 	[%rd2+4], %r7;
$L__BB0_6:
	add.s32 	%r17, %r17, %r4;
	setp.lt.s32 	%p4, %r17, %r3;
	@%p4 bra 	$L__BB0_4;
$L__BB0_7:
	bar.sync 	0;
	add.s32 	%r16, %r16, 1;
	setp.ne.s32 	%p5, %r16, %r11;
	@%p5 bra 	$L__BB0_2;
$L__BB0_8:
	ret;

}


// ===== COMPILED SASS (sm_100) =====

	.target	sm_100

	.elftype	@"ET_EXEC"


//--------------------- .note.nv.tkinfo           --------------------------
	.section	.note.nv.tkinfo,"",@"SHT_NOTE"
	.sectionflags	@"SHF_NOTE_NV_TKINFO"
	.tkinfo
        /*0018*/ 	.word	0x00000002
        /*0030*/ 	.string	""
        /*0030*/ 	.string	"ptxas"
        /*0030*/ 	.string	"Cuda compilation tools, release 13.0, V13.0.88"
        /*0030*/ 	.string	"Build cuda_13.0.r13.0/compiler.36424714_0"
        /*0030*/ 	.string	"-arch sm_100 -m 64 "



//--------------------- .note.nv.cuinfo           --------------------------
	.section	.note.nv.cuinfo,"",@"SHT_NOTE"
	.sectionflags	@"SHF_NOTE_NV_CUINFO"
        /*0018*/ 	.short	0x0002
        /*001a*/ 	.short	0x0064
        /*001c*/ 	.short	0x0082
	.zero		2


//--------------------- .nv.info                  --------------------------
	.section	.nv.info,"",@"SHT_CUDA_INFO"
	.align	4


	//----- nvinfo : EIATTR_REGCOUNT
	.align		4
        /*0000*/ 	.byte	0x04, 0x2f
        /*0002*/ 	.short	(.L_1 - .L_0)
	.align		4
.L_0:
        /*0004*/ 	.word	index@(_Z10sortKernelPii)
        /*0008*/ 	.word	0x0000000e


	//----- nvinfo : EIATTR_FRAME_SIZE
	.align		4
.L_1:
        /*000c*/ 	.byte	0x04, 0x11
        /*000e*/ 	.short	(.L_3 - .L_2)
	.align		4
.L_2:
        /*0010*/ 	.word	index@(_Z10sortKernelPii)
        /*0014*/ 	.word	0x00000000


	//----- nvinfo : EIATTR_MIN_STACK_SIZE
	.align		4
.L_3:
        /*0018*/ 	.byte	0x04, 0x12
        /*001a*/ 	.short	(.L_5 - .L_4)
	.align		4
.L_4:
        /*001c*/ 	.word	index@(_Z10sortKernelPii)
        /*0020*/ 	.word	0x00000000
.L_5:


//--------------------- .nv.compat                --------------------------
	.section	.nv.compat,"",@"SHT_CUDA_COMPAT_INFO"
	.align	4
        /*0000*/ 	.byte	0x02, 0x09, 0x00, 0x00, 0x02, 0x02, 0x01, 0x00, 0x02, 0x05, 0x05, 0x00, 0x03, 0x07, 0x01, 0x01
        /*0010*/ 	.byte	0x02, 0x03, 0x00, 0x00, 0x02, 0x06, 0x01, 0x00, 0x04, 0x0b, 0x08, 0x00, 0x09, 0x00, 0x00, 0x00
        /*0020*/ 	.byte	0x00, 0x00, 0x00, 0x00


//--------------------- .nv.info._Z10sortKernelPii --------------------------
	.section	.nv.info._Z10sortKernelPii,"",@"SHT_CUDA_INFO"
	.sectionflags	@""
	.align	4


	//----- nvinfo : EIATTR_CUDA_API_VERSION
	.align		4
        /*0000*/ 	.byte	0x04, 0x37
        /*0002*/ 	.short	(.L_7 - .L_6)
.L_6:
        /*0004*/ 	.word	0x00000082


	//----- nvinfo : EIATTR_KPARAM_INFO
	.align		4
.L_7:
        /*0008*/ 	.byte	0x04, 0x17
        /*000a*/ 	.short	(.L_9 - .L_8)
.L_8:
        /*000c*/ 	.word	0x00000000
        /*0010*/ 	.short	0x0001
        /*0012*/ 	.short	0x0008
        /*0014*/ 	.byte	0x00, 0xf0, 0x11, 0x00


	//----- nvinfo : EIATTR_KPARAM_INFO
	.align		4
.L_9:
        /*0018*/ 	.byte	0x04, 0x17
        /*001a*/ 	.short	(.L_11 - .L_10)
.L_10:
        /*001c*/ 	.word	0x00000000
        /*0020*/ 	.short	0x0000
        /*0022*/ 	.short	0x0000
        /*0024*/ 	.byte	0x00, 0xf5, 0x21, 0x00


	//----- nvinfo : EIATTR_SPARSE_MMA_MASK
	.align		4
.L_11:
        /*0028*/ 	.byte	0x03, 0x50
        /*002a*/ 	.short	0x0000


	//----- nvinfo : EIATTR_MAXREG_COUNT
	.align		4
        /*002c*/ 	.byte	0x03, 0x1b
        /*002e*/ 	.short	0x00ff


	//----- nvinfo : EIATTR_NUM_BARRIERS
	.align		4
        /*0030*/ 	.byte	0x02, 0x4c
        /*0032*/ 	.byte	0x01
	.zero		1


	//----- nvinfo : EIATTR_MERCURY_ISA_VERSION
	.align		4
        /*0034*/ 	.byte	0x03, 0x5f
        /*0036*/ 	.short	0x0101


	//----- nvinfo : EIATTR_VRC_CTA_INIT_COUNT
	.align		4
        /*0038*/ 	.byte	0x02, 0x4a
	.zero		1
	.zero		1


	//----- nvinfo : EIATTR_EXIT_INSTR_OFFSETS
	.align		4
        /*003c*/ 	.byte	0x04, 0x1c
        /*003e*/ 	.short	(.L_13 - .L_12)


	//   ....[0]....
.L_12:
        /*0040*/ 	.word	0x00000060


	//   ....[1]....
        /*0044*/ 	.word	0x00000210


	//----- nvinfo : EIATTR_CRS_STACK_SIZE
	.align		4
.L_13:
        /*0048*/ 	.byte	0x04, 0x1e
        /*004a*/ 	.short	(.L_15 - .L_14)
.L_14:
        /*004c*/ 	.word	0x00000000


	//----- nvinfo : EIATTR_CBANK_PARAM_SIZE
	.align		4
.L_15:
        /*0050*/ 	.byte	0x03, 0x19
        /*0052*/ 	.short	0x000c


	//----- nvinfo : EIATTR_PARAM_CBANK
	.align		4
        /*0054*/ 	.byte	0x04, 0x0a
        /*0056*/ 	.short	(.L_17 - .L_16)
	.align		4
.L_16:
        /*0058*/ 	.word	index@(.nv.constant0._Z10sortKernelPii)
        /*005c*/ 	.short	0x0380
        /*005e*/ 	.short	0x000c


	//----- nvinfo : EIATTR_SW_WAR
	.align		4
.L_17:
        /*0060*/ 	.byte	0x04, 0x36
        /*0062*/ 	.short	(.L_19 - .L_18)
.L_18:
        /*0064*/ 	.word	0x00000008
.L_19:


//--------------------- .nv.callgraph             --------------------------
	.section	.nv.callgraph,"",@"SHT_CUDA_CALLGRAPH"
	.align	4
	.sectionentsize	8
	.align		4
        /*0000*/ 	.word	0x00000000
	.align		4
        /*0004*/ 	.word	0xffffffff
	.align		4
        /*0008*/ 	.word	0x00000000
	.align		4
        /*000c*/ 	.word	0xfffffffe
	.align		4
        /*0010*/ 	.word	0x00000000
	.align		4
        /*0014*/ 	.word	0xfffffffd
	.align		4
        /*0018*/ 	.word	0x00000000
	.align		4
        /*001c*/ 	.word	0xfffffffc


//--------------------- .text._Z10sortKernelPii   --------------------------
	.section	.text._Z10sortKernelPii,"ax",@progbits
	.align	128
        .global         _Z10sortKernelPii
        .type           _Z10sortKernelPii,@function
        .size           _Z10sortKernelPii,(.L_x_5 - _Z10sortKernelPii)
        .other          _Z10sortKernelPii,@"STO_CUDA_ENTRY STV_DEFAULT"
_Z10sortKernelPii:
.text._Z10sortKernelPii:
[----:B------:R-:W-:Y:S08]  /*0000*/  LDC R1, c[0x0][0x37c] ;  /* 0x0000df00ff017b82 */ /* 0x000ff00000000800 */
[----:B------:R-:W0:Y:S01]  /*0010*/  LDC R7, c[0x0][0x388] ;  /* 0x0000e200ff077b82 */ /* 0x000e220000000800 */
[----:B------:R-:W1:Y:S07]  /*0020*/  S2R R0, SR_TID.X ;  /* 0x0000000000007919 */ /* 0x000e6e0000002100 */
[----:B------:R-:W2:Y:S08]  /*0030*/  LDC R3, c[0x0][0x360] ;  /* 0x0000d800ff037b82 */ /* 0x000eb00000000800 */
[----:B------:R-:W3:Y:S01]  /*0040*/  S2UR UR4, SR_CTAID.X ;  /* 0x00000000000479c3 */ /* 0x000ee20000002500 */
[----:B0-----:R-:W-:-:S13]  /*0050*/  ISETP.GE.AND P0, PT, R7, 0x1, PT ;  /* 0x000000010700780c */ /* 0x001fda0003f06270 */
[----:B-123--:R-:W-:Y:S05]  /*0060*/  @!P0 EXIT ;  /* 0x000000000000894d */ /* 0x00efea0003800000 */
[----:B------:R-:W0:Y:S01]  /*0070*/  LDCU UR5, c[0x0][0x370] ;  /* 0x00006e00ff0577ac */ /* 0x000e220008000800 */
[----:B------:R-:W-:Y:S02]  /*0080*/  VIADD R7, R7, 0xffffffff ;  /* 0xffffffff07077836 */ /* 0x000fe40000000000 */
[C---:B------:R-:W-:Y:S01]  /*0090*/  IMAD R0, R3.reuse, UR4, R0 ;  /* 0x0000000403007c24 */ /* 0x040fe2000f8e0200 */
[----:B------:R-:W1:Y:S01]  /*00a0*/  LDCU.64 UR6, c[0x0][0x358] ;  /* 0x00006b00ff0677ac */ /* 0x000e620008000a00 */
[----:B------:R-:W-:Y:S01]  /*00b0*/  UMOV UR4, URZ ;  /* 0x000000ff00047c82 */ /* 0x000fe20008000000 */
[----:B0-----:R-:W-:-:S07]  /*00c0*/  IMAD R6, R3, UR5, RZ ;  /* 0x0000000503067c24 */ /* 0x001fce000f8e02ff */
.L_x_3:
[----:B------:R-:W0:Y:S01]  /*00d0*/  LDCU UR5, c[0x0][0x388] ;  /* 0x00007100ff0577ac */ /* 0x000e220008000800 */
[----:B------:R-:W-:Y:S01]  /*00e0*/  ISETP.GE.AND P0, PT, R0, R7, PT ;  /* 0x000000070000720c */ /* 0x000fe20003f06270 */
[----:B------:R-:W-:Y:S01]  /*00f0*/  BSSY.RECONVERGENT B0, `(.L_x_0) ;  /* 0x000000f000007945 */ /* 0x000fe20003800200 */
[----:B------:R-:W-:-:S04]  /*0100*/  UIADD3 UR4, UPT, UPT, UR4, 0x1, URZ ;  /* 0x0000000104047890 */ /* 0x000fc8000fffe0ff */
[----:B0-----:R-:W-:-:S07]  /*0110*/  UISETP.NE.AND UP0, UPT, UR4, UR5, UPT ;  /* 0x000000050400728c */ /* 0x001fce000bf05270 */
[----:B------:R-:W-:Y:S05]  /*0120*/  @P0 BRA `(.L_x_1) ;  /* 0x00000000002c0947 */ /* 0x000fea0003800000 */
[----:B------:R-:W0:Y:S01]  /*0130*/  LDC.64 R2, c[0x0][0x380] ;  /* 0x0000e000ff027b82 */ /* 0x000e220000000a00 */
[----:B------:R-:W-:-:S07]  /*0140*/  MOV R9, R0 ;  /* 0x0000000000097202 */ /* 0x000fce0000000f00 */
.L_x_2:
[----:B0-----:R-:W-:-:S05]  /*0150*/  IMAD.WIDE R4, R9, 0x4, R2 ;  /* 0x0000000409047825 */ /* 0x001fca00078e0202 */
[----:B-1----:R-:W2:Y:S04]  /*0160*/  LDG.E R11, desc[UR6][R4.64] ;  /* 0x00000006040b7981 */ /* 0x002ea8000c1e1900 */
[----:B------:R-:W2:Y:S01]  /*0170*/  LDG.E R8, desc[UR6][R4.64+0x4] ;  /* 0x0000040604087981 */ /* 0x000ea2000c1e1900 */
[----:B------:R-:W-:Y:S01]  /*0180*/  IMAD.IADD R9, R6, 0x1, R9 ;  /* 0x0000000106097824 */ /* 0x000fe200078e0209 */
[----:B--2---:R-:W-:-:S13]  /*0190*/  ISETP.GT.AND P0, PT, R11, R8, PT ;  /* 0x000000080b00720c */ /* 0x004fda0003f04270 */
[----:B------:R2:W-:Y:S04]  /*01a0*/  @P0 STG.E desc[UR6][R4.64], R8 ;  /* 0x0000000804000986 */ /* 0x0005e8000c101906 */
[----:B------:R2:W-:Y:S01]  /*01b0*/  @P0 STG.E desc[UR6][R4.64+0x4], R11 ;  /* 0x0000040b04000986 */ /* 0x0005e2000c101906 */
[----:B------:R-:W-:-:S13]  /*01c0*/  ISETP.GE.AND P0, PT, R9, R7, PT ;  /* 0x000000070900720c */ /* 0x000fda0003f06270 */
[----:B--2---:R-:W-:Y:S05]  /*01d0*/  @!P0 BRA `(.L_x_2) ;  /* 0xfffffffc00dc8947 */ /* 0x004fea000383ffff */
.L_x_1:
[----:B-1----:R-:W-:Y:S05]  /*01e0*/  BSYNC.RECONVERGENT B0 ;  /* 0x0000000000007941 */ /* 0x002fea0003800200 */
.L_x_0:
[----:B------:R-:W-:Y:S06]  /*01f0*/  BAR.SYNC.DEFER_BLOCKING 0x0 ;  /* 0x0000000000007b1d */ /* 0x000fec0000010000 */
[----:B------:R-:W-:Y:S05]  /*0200*/  BRA.U UP0, `(.L_x_3) ;  /* 0xfffffffd00b07547 */ /* 0x000fea000b83ffff */
[----:B------:R-:W-:Y:S05]  /*0210*/  EXIT ;  /* 0x000000000000794d */ /* 0x000fea0003800000 */
.L_x_4:
[----:B------:R-:W-:-:S00]  /*0220*/  BRA `(.L_x_4) ;  /* 0xfffffffc00fc7947 */ /* 0x000fc0000383ffff */
[----:B------:R-:W-:-:S00]  /*0230*/  NOP ;  /* 0x0000000000007918 */ /* 0x000fc00000000000 */
        /* <DEDUP_REMOVED lines=12> */
.L_x_5:


//--------------------- .nv.shared.reserved.0     --------------------------
	.section	.nv.shared.reserved.0,"aw",@nobits
	.weak		__nv_reservedSMEM_offset_0_alias
	.size		__nv_reservedSMEM_offset_0_alias, 0, 64
	.other		__nv_reservedSMEM_offset_0_alias,@"STO_CUDA_RESERVED_SHARED STV_DEFAULT"
__nv_reservedSMEM_offset_0_alias:
	.zero		0
	.zero		64


//--------------------- .nv.constant0._Z10sortKernelPii --------------------------
	.section	.nv.constant0._Z10sortKernelPii,"a",@progbits
	.sectionflags	@""
	.align	4
.nv.constant0._Z10sortKernelPii:
	.zero		908


//--------------------- SYMBOLS --------------------------

	.type		.nv.reservedSmem.offset0,@object
	.size		.nv.reservedSmem.offset0,0x4
